//
// Generated by NVIDIA NVVM Compiler
//
// Compiler Build ID: CL-36424714
// Cuda compilation tools, release 13.0, V13.0.88
// Based on NVVM 20.0.0
//

.version 9.0
.target sm_100
.address_size 64

	// .globl	_Z10vector_mulPiS_S_
// _ZZ10vector_mulPiS_S_E3s_a has been demoted
// _ZZ10vector_mulPiS_S_E3s_b has been demoted

.visible .entry _Z10vector_mulPiS_S_(
	.param .u64 .ptr .align 1 _Z10vector_mulPiS_S__param_0,
	.param .u64 .ptr .align 1 _Z10vector_mulPiS_S__param_1,
	.param .u64 .ptr .align 1 _Z10vector_mulPiS_S__param_2
)
{
	.reg .pred 	%p<2>;
	.reg .b32 	%r<136>;
	.reg .b64 	%rd<19>;
	// demoted variable
	.shared .align 4 .b8 _ZZ10vector_mulPiS_S_E3s_a[4096];
	// demoted variable
	.shared .align 4 .b8 _ZZ10vector_mulPiS_S_E3s_b[4096];
	ld.param.u64 	%rd8, [_Z10vector_mulPiS_S__param_0];
	ld.param.u64 	%rd9, [_Z10vector_mulPiS_S__param_1];
	ld.param.u64 	%rd7, [_Z10vector_mulPiS_S__param_2];
	cvta.to.global.u64 	%rd10, %rd9;
	cvta.to.global.u64 	%rd11, %rd8;
	mov.u32 	%r13, %ctaid.x;
	mov.u32 	%r14, %ntid.x;
	mov.u32 	%r15, %tid.x;
	mad.lo.s32 	%r1, %r13, %r14, %r15;
	mov.u32 	%r16, %ctaid.y;
	mov.u32 	%r17, %ntid.y;
	mov.u32 	%r18, %tid.y;
	mad.lo.s32 	%r2, %r16, %r17, %r18;
	shl.b32 	%r19, %r16, 15;
	shl.b32 	%r20, %r18, 10;
	or.b32  	%r21, %r20, %r15;
	add.s32 	%r22, %r21, %r19;
	shl.b32 	%r23, %r15, 7;
	mov.u32 	%r24, _ZZ10vector_mulPiS_S_E3s_a;
	add.s32 	%r25, %r24, %r23;
	shl.b32 	%r26, %r18, 2;
	add.s32 	%r3, %r25, %r26;
	shl.b32 	%r27, %r15, 10;
	shl.b32 	%r28, %r13, 5;
	and.b32  	%r29, %r28, 134217696;
	or.b32  	%r30, %r27, %r15;
	add.s32 	%r31, %r30, %r29;
	mov.u32 	%r32, _ZZ10vector_mulPiS_S_E3s_b;
	add.s32 	%r33, %r32, %r23;
	add.s32 	%r4, %r33, %r26;
	shl.b32 	%r34, %r18, 7;
	add.s32 	%r5, %r24, %r34;
	mad.lo.s32 	%r6, %r15, -124, %r33;
	neg.s32 	%r134, %r14;
	mul.wide.u32 	%rd12, %r31, 4;
	add.s64 	%rd18, %rd10, %rd12;
	mul.wide.u32 	%rd13, %r22, 4;
	add.s64 	%rd17, %rd11, %rd13;
	mov.b32 	%r135, 0;
$L__BB0_1:
	ld.global.u32 	%r35, [%rd17];
	st.shared.u32 	[%r3], %r35;
	ld.global.u32 	%r36, [%rd18];
	st.shared.u32 	[%r4], %r36;
	bar.sync 	0;
	ld.shared.u32 	%r37, [%r5];
	ld.shared.u32 	%r38, [%r6];
	mad.lo.s32 	%r39, %r38, %r37, %r135;
	ld.shared.u32 	%r40, [%r5+4];
	ld.shared.u32 	%r41, [%r6+128];
	mad.lo.s32 	%r42, %r41, %r40, %r39;
	ld.shared.u32 	%r43, [%r5+8];
	ld.shared.u32 	%r44, [%r6+256];
	mad.lo.s32 	%r45, %r44, %r43, %r42;
	ld.shared.u32 	%r46, [%r5+12];
	ld.shared.u32 	%r47, [%r6+384];
	mad.lo.s32 	%r48, %r47, %r46, %r45;
	ld.shared.u32 	%r49, [%r5+16];
	ld.shared.u32 	%r50, [%r6+512];
	mad.lo.s32 	%r51, %r50, %r49, %r48;
	ld.shared.u32 	%r52, [%r5+20];
	ld.shared.u32 	%r53, [%r6+640];
	mad.lo.s32 	%r54, %r53, %r52, %r51;
	ld.shared.u32 	%r55, [%r5+24];
	ld.shared.u32 	%r56, [%r6+768];
	mad.lo.s32 	%r57, %r56, %r55, %r54;
	ld.shared.u32 	%r58, [%r5+28];
	ld.shared.u32 	%r59, [%r6+896];
	mad.lo.s32 	%r60, %r59, %r58, %r57;
	ld.shared.u32 	%r61, [%r5+32];
	ld.shared.u32 	%r62, [%r6+1024];
	mad.lo.s32 	%r63, %r62, %r61, %r60;
	ld.shared.u32 	%r64, [%r5+36];
	ld.shared.u32 	%r65, [%r6+1152];
	mad.lo.s32 	%r66, %r65, %r64, %r63;
	ld.shared.u32 	%r67, [%r5+40];
	ld.shared.u32 	%r68, [%r6+1280];
	mad.lo.s32 	%r69, %r68, %r67, %r66;
	ld.shared.u32 	%r70, [%r5+44];
	ld.shared.u32 	%r71, [%r6+1408];
	mad.lo.s32 	%r72, %r71, %r70, %r69;
	ld.shared.u32 	%r73, [%r5+48];
	ld.shared.u32 	%r74, [%r6+1536];
	mad.lo.s32 	%r75, %r74, %r73, %r72;
	ld.shared.u32 	%r76, [%r5+52];
	ld.shared.u32 	%r77, [%r6+1664];
	mad.lo.s32 	%r78, %r77, %r76, %r75;
	ld.shared.u32 	%r79, [%r5+56];
	ld.shared.u32 	%r80, [%r6+1792];
	mad.lo.s32 	%r81, %r80, %r79, %r78;
	ld.shared.u32 	%r82, [%r5+60];
	ld.shared.u32 	%r83, [%r6+1920];
	mad.lo.s32 	%r84, %r83, %r82, %r81;
	ld.shared.u32 	%r85, [%r5+64];
	ld.shared.u32 	%r86, [%r6+2048];
	mad.lo.s32 	%r87, %r86, %r85, %r84;
	ld.shared.u32 	%r88, [%r5+68];
	ld.shared.u32 	%r89, [%r6+2176];
	mad.lo.s32 	%r90, %r89, %r88, %r87;
	ld.shared.u32 	%r91, [%r5+72];
	ld.shared.u32 	%r92, [%r6+2304];
	mad.lo.s32 	%r93, %r92, %r91, %r90;
	ld.shared.u32 	%r94, [%r5+76];
	ld.shared.u32 	%r95, [%r6+2432];
	mad.lo.s32 	%r96, %r95, %r94, %r93;
	ld.shared.u32 	%r97, [%r5+80];
	ld.shared.u32 	%r98, [%r6+2560];
	mad.lo.s32 	%r99, %r98, %r97, %r96;
	ld.shared.u32 	%r100, [%r5+84];
	ld.shared.u32 	%r101, [%r6+2688];
	mad.lo.s32 	%r102, %r101, %r100, %r99;
	ld.shared.u32 	%r103, [%r5+88];
	ld.shared.u32 	%r104, [%r6+2816];
	mad.lo.s32 	%r105, %r104, %r103, %r102;
	ld.shared.u32 	%r106, [%r5+92];
	ld.shared.u32 	%r107, [%r6+2944];
	mad.lo.s32 	%r108, %r107, %r106, %r105;
	ld.shared.u32 	%r109, [%r5+96];
	ld.shared.u32 	%r110, [%r6+3072];
	mad.lo.s32 	%r111, %r110, %r109, %r108;
	ld.shared.u32 	%r112, [%r5+100];
	ld.shared.u32 	%r113, [%r6+3200];
	mad.lo.s32 	%r114, %r113, %r112, %r111;
	ld.shared.u32 	%r115, [%r5+104];
	ld.shared.u32 	%r116, [%r6+3328];
	mad.lo.s32 	%r117, %r116, %r115, %r114;
	ld.shared.u32 	%r118, [%r5+108];
	ld.shared.u32 	%r119, [%r6+3456];
	mad.lo.s32 	%r120, %r119, %r118, %r117;
	ld.shared.u32 	%r121, [%r5+112];
	ld.shared.u32 	%r122, [%r6+3584];
	mad.lo.s32 	%r123, %r122, %r121, %r120;
	ld.shared.u32 	%r124, [%r5+116];
	ld.shared.u32 	%r125, [%r6+3712];
	mad.lo.s32 	%r126, %r125, %r124, %r123;
	ld.shared.u32 	%r127, [%r5+120];
	ld.shared.u32 	%r128, [%r6+3840];
	mad.lo.s32 	%r129, %r128, %r127, %r126;
	ld.shared.u32 	%r130, [%r5+124];
	ld.shared.u32 	%r131, [%r6+3968];
	mad.lo.s32 	%r135, %r131, %r130, %r129;
	add.s32 	%r134, %r134, 1;
	setp.ne.s32 	%p1, %r134, 0;
	add.s64 	%rd18, %rd18, 131072;
	add.s64 	%rd17, %rd17, 128;
	@%p1 bra 	$L__BB0_1;
	cvta.to.global.u64 	%rd14, %rd7;
	shl.b32 	%r132, %r2, 10;
	add.s32 	%r133, %r132, %r1;
	mul.wide.s32 	%rd15, %r133, 4;
	add.s64 	%rd16, %rd14, %rd15;
	st.global.u32 	[%rd16], %r135;
	ret;

}


// ===== COMPILED SASS (sm_100) =====

	.target	sm_100

	.elftype	@"ET_EXEC"


//--------------------- .note.nv.tkinfo           --------------------------
	.section	.note.nv.tkinfo,"",@"SHT_NOTE"
	.sectionflags	@"SHF_NOTE_NV_TKINFO"
	.tkinfo
        /*0018*/ 	.word	0x00000002
        /*0030*/ 	.string	""
        /*0030*/ 	.string	"ptxas"
        /*0030*/ 	.string	"Cuda compilation tools, release 13.0, V13.0.88"
        /*0030*/ 	.string	"Build cuda_13.0.r13.0/compiler.36424714_0"
        /*0030*/ 	.string	"-arch sm_100 -m 64 "



//--------------------- .note.nv.cuinfo           --------------------------
	.section	.note.nv.cuinfo,"",@"SHT_NOTE"
	.sectionflags	@"SHF_NOTE_NV_CUINFO"
        /*0018*/ 	.short	0x0002
        /*001a*/ 	.short	0x0064
        /*001c*/ 	.short	0x0082
	.zero		2


//--------------------- .nv.info                  --------------------------
	.section	.nv.info,"",@"SHT_CUDA_INFO"
	.align	4


	//----- nvinfo : EIATTR_REGCOUNT
	.align		4
        /*0000*/ 	.byte	0x04, 0x2f
        /*0002*/ 	.short	(.L_1 - .L_0)
	.align		4
.L_0:
        /*0004*/ 	.word	index@(_Z10vector_mulPiS_S_)
        /*0008*/ 	.word	0x0000001f


	//----- nvinfo : EIATTR_FRAME_SIZE
	.align		4
.L_1:
        /*000c*/ 	.byte	0x04, 0x11
        /*000e*/ 	.short	(.L_3 - .L_2)
	.align		4
.L_2:
        /*0010*/ 	.word	index@(_Z10vector_mulPiS_S_)
        /*0014*/ 	.word	0x00000000


	//----- nvinfo : EIATTR_MIN_STACK_SIZE
	.align		4
.L_3:
        /*0018*/ 	.byte	0x04, 0x12
        /*001a*/ 	.short	(.L_5 - .L_4)
	.align		4
.L_4:
        /*001c*/ 	.word	index@(_Z10vector_mulPiS_S_)
        /*0020*/ 	.word	0x00000000
.L_5:


//--------------------- .nv.compat                --------------------------
	.section	.nv.compat,"",@"SHT_CUDA_COMPAT_INFO"
	.align	4
        /*0000*/ 	.byte	0x02, 0x09, 0x00, 0x00, 0x02, 0x02, 0x01, 0x00, 0x02, 0x05, 0x05, 0x00, 0x03, 0x07, 0x01, 0x01
        /*0010*/ 	.byte	0x02, 0x03, 0x00, 0x00, 0x02, 0x06, 0x01, 0x00, 0x04, 0x0b, 0x08, 0x00, 0x09, 0x00, 0x00, 0x00
        /*0020*/ 	.byte	0x00, 0x00, 0x00, 0x00


//--------------------- .nv.info._Z10vector_mulPiS_S_ --------------------------
	.section	.nv.info._Z10vector_mulPiS_S_,"",@"SHT_CUDA_INFO"
	.sectionflags	@""
	.align	4


	//----- nvinfo : EIATTR_CUDA_API_VERSION
	.align		4
        /*0000*/ 	.byte	0x04, 0x37
        /*0002*/ 	.short	(.L_7 - .L_6)
.L_6:
        /*0004*/ 	.word	0x00000082


	//----- nvinfo : EIATTR_KPARAM_INFO
	.align		4
.L_7:
        /*0008*/ 	.byte	0x04, 0x17
        /*000a*/ 	.short	(.L_9 - .L_8)
.L_8:
        /*000c*/ 	.word	0x00000000
        /*0010*/ 	.short	0x0002
        /*0012*/ 	.short	0x0010
        /*0014*/ 	.byte	0x00, 0xf5, 0x21, 0x00


	//----- nvinfo : EIATTR_KPARAM_INFO
	.align		4
.L_9:
        /*0018*/ 	.byte	0x04, 0x17
        /*001a*/ 	.short	(.L_11 - .L_10)
.L_10:
        /*001c*/ 	.word	0x00000000
        /*0020*/ 	.short	0x0001
        /*0022*/ 	.short	0x0008
        /*0024*/ 	.byte	0x00, 0xf5, 0x21, 0x00


	//----- nvinfo : EIATTR_KPARAM_INFO
	.align		4
.L_11:
        /*0028*/ 	.byte	0x04, 0x17
        /*002a*/ 	.short	(.L_13 - .L_12)
.L_12:
        /*002c*/ 	.word	0x00000000
        /*0030*/ 	.short	0x0000
        /*0032*/ 	.short	0x0000
        /*0034*/ 	.byte	0x00, 0xf5, 0x21, 0x00


	//----- nvinfo : EIATTR_SPARSE_MMA_MASK
	.align		4
.L_13:
        /*0038*/ 	.byte	0x03, 0x50
        /*003a*/ 	.short	0x0000


	//----- nvinfo : EIATTR_MAXREG_COUNT
	.align		4
        /*003c*/ 	.byte	0x03, 0x1b
        /*003e*/ 	.short	0x00ff


	//----- nvinfo : EIATTR_NUM_BARRIERS
	.align		4
        /*0040*/ 	.byte	0x02, 0x4c
        /*0042*/ 	.byte	0x01
	.zero		1


	//----- nvinfo : EIATTR_MERCURY_ISA_VERSION
	.align		4
        /*0044*/ 	.byte	0x03, 0x5f
        /*0046*/ 	.short	0x0101


	//----- nvinfo : EIATTR_VRC_CTA_INIT_COUNT
	.align		4
        /*0048*/ 	.byte	0x02, 0x4a
	.zero		1
	.zero		1


	//----- nvinfo : EIATTR_EXIT_INSTR_OFFSETS
	.align		4
        /*004c*/ 	.byte	0x04, 0x1c
        /*004e*/ 	.short	(.L_15 - .L_14)


	//   ....[0]....
.L_14:
        /*0050*/ 	.word	0x000007e0


	//----- nvinfo : EIATTR_CBANK_PARAM_SIZE
	.align		4
.L_15:
        /*0054*/ 	.byte	0x03, 0x19
        /*0056*/ 	.short	0x0018


	//----- nvinfo : EIATTR_PARAM_CBANK
	.align		4
        /*0058*/ 	.byte	0x04, 0x0a
        /*005a*/ 	.short	(.L_17 - .L_16)
	.align		4
.L_16:
        /*005c*/ 	.word	index@(.nv.constant0._Z10vector_mulPiS_S_)
        /*0060*/ 	.short	0x0380
        /*0062*/ 	.short	0x0018


	//----- nvinfo : EIATTR_SW_WAR
	.align		4
.L_17:
        /*0064*/ 	.byte	0x04, 0x36
        /*0066*/ 	.short	(.L_19 - .L_18)
.L_18:
        /*0068*/ 	.word	0x00000008
.L_19:


//--------------------- .nv.callgraph             --------------------------
	.section	.nv.callgraph,"",@"SHT_CUDA_CALLGRAPH"
	.align	4
	.sectionentsize	8
	.align		4
        /*0000*/ 	.word	0x00000000
	.align		4
        /*0004*/ 	.word	0xffffffff
	.align		4
        /*0008*/ 	.word	0x00000000
	.align		4
        /*000c*/ 	.word	0xfffffffe
	.align		4
        /*0010*/ 	.word	0x00000000
	.align		4
        /*0014*/ 	.word	0xfffffffd
	.align		4
        /*0018*/ 	.word	0x00000000
	.align		4
        /*001c*/ 	.word	0xfffffffc


//--------------------- .text._Z10vector_mulPiS_S_ --------------------------
	.section	.text._Z10vector_mulPiS_S_,"ax",@progbits
	.align	128
        .global         _Z10vector_mulPiS_S_
        .type           _Z10vector_mulPiS_S_,@function
        .size           _Z10vector_mulPiS_S_,(.L_x_2 - _Z10vector_mulPiS_S_)
        .other          _Z10vector_mulPiS_S_,@"STO_CUDA_ENTRY STV_DEFAULT"
_Z10vector_mulPiS_S_:
.text._Z10vector_mulPiS_S_:
[----:B------:R-:W-:Y:S01]  /*0000*/  LDC R1, c[0x0][0x37c] ;  /* 0x0000df00ff017b82 */ /* 0x000fe20000000800 */
[----:B------:R-:W0:Y:S07]  /*0010*/  S2R R13, SR_TID.X ;  /* 0x00000000000d7919 */ /* 0x000e2e0000002100 */
[----:B------:R-:W1:Y:S01]  /*0020*/  S2UR UR8, SR_CTAID.X ;  /* 0x00000000000879c3 */ /* 0x000e620000002500 */
[----:B------:R-:W-:Y:S01]  /*0030*/  HFMA2 R23, -RZ, RZ, 0, 0 ;  /* 0x00000000ff177431 */ /* 0x000fe200000001ff */
[----:B------:R-:W2:Y:S01]  /*0040*/  S2R R7, SR_TID.Y ;  /* 0x0000000000077919 */ /* 0x000ea20000002200 */
[----:B------:R-:W3:Y:S05]  /*0050*/  S2R R18, SR_CTAID.Y ;  /* 0x0000000000127919 */ /* 0x000eea0000002600 */
[----:B------:R-:W4:Y:S08]  /*0060*/  S2UR UR6, SR_CgaCtaId ;  /* 0x00000000000679c3 */ /* 0x000f300000008800 */
[----:B------:R-:W5:Y:S01]  /*0070*/  LDC.64 R4, c[0x0][0x380] ;  /* 0x0000e000ff047b82 */ /* 0x000f620000000a00 */
[----:B-1----:R-:W-:-:S07]  /*0080*/  USHF.L.U32 UR4, UR8, 0x5, URZ ;  /* 0x0000000508047899 */ /* 0x002fce00080006ff */
[----:B------:R-:W1:Y:S01]  /*0090*/  LDC.64 R2, c[0x0][0x388] ;  /* 0x0000e200ff027b82 */ /* 0x000e620000000a00 */
[----:B------:R-:W-:Y:S01]  /*00a0*/  ULOP3.LUT UR5, UR4, 0x7ffffe0, URZ, 0xc0, !UPT ;  /* 0x07ffffe004057892 */ /* 0x000fe2000f8ec0ff */
[----:B0-----:R-:W-:Y:S02]  /*00b0*/  SHF.L.U32 R6, R13, 0xa, RZ ;  /* 0x0000000a0d067819 */ /* 0x001fe400000006ff */
[----:B------:R-:W-:-:S04]  /*00c0*/  UMOV UR4, 0x400 ;  /* 0x0000040000047882 */ /* 0x000fc80000000000 */
[----:B------:R-:W0:Y:S01]  /*00d0*/  LDC R8, c[0x0][0x360] ;  /* 0x0000d800ff087b82 */ /* 0x000e220000000800 */
[----:B------:R-:W5:Y:S01]  /*00e0*/  LDCU UR9, c[0x0][0x364] ;  /* 0x00006c80ff0977ac */ /* 0x000f620008000800 */
[-C--:B------:R-:W-:Y:S02]  /*00f0*/  LOP3.LUT R6, R6, R13.reuse, RZ, 0xfc, !PT ;  /* 0x0000000d06067212 */ /* 0x080fe400078efcff */
[----:B--2---:R-:W-:Y:S02]  /*0100*/  SHF.L.U32 R0, R7, 0xa, RZ ;  /* 0x0000000a07007819 */ /* 0x004fe400000006ff */
[----:B------:R-:W-:Y:S01]  /*0110*/  IADD3 R11, PT, PT, R6, UR5, RZ ;  /* 0x00000005060b7c10 */ /* 0x000fe2000fffe0ff */
[----:B------:R-:W-:Y:S01]  /*0120*/  UIADD3 UR5, UPT, UPT, UR4, 0x1000, URZ ;  /* 0x0000100004057890 */ /* 0x000fe2000fffe0ff */
[----:B------:R-:W-:Y:S01]  /*0130*/  LOP3.LUT R0, R0, R13, RZ, 0xfc, !PT ;  /* 0x0000000d00007212 */ /* 0x000fe200078efcff */
[----:B----4-:R-:W-:Y:S02]  /*0140*/  ULEA UR4, UR6, UR4, 0x18 ;  /* 0x0000000406047291 */ /* 0x010fe4000f8ec0ff */
[----:B------:R-:W-:Y:S01]  /*0150*/  ULEA UR5, UR6, UR5, 0x18 ;  /* 0x0000000506057291 */ /* 0x000fe2000f8ec0ff */
[----:B---3--:R-:W-:Y:S01]  /*0160*/  LEA R9, R18, R0, 0xf ;  /* 0x0000000012097211 */ /* 0x008fe200078e78ff */
[----:B------:R-:W2:Y:S02]  /*0170*/  LDCU.64 UR6, c[0x0][0x358] ;  /* 0x00006b00ff0677ac */ /* 0x000ea40008000a00 */
[----:B------:R-:W-:Y:S01]  /*0180*/  LEA R6, R13, UR4, 0x7 ;  /* 0x000000040d067c11 */ /* 0x000fe2000f8e38ff */
[----:B-1----:R-:W-:Y:S01]  /*0190*/  IMAD.WIDE.U32 R2, R11, 0x4, R2 ;  /* 0x000000040b027825 */ /* 0x002fe200078e0002 */
[----:B------:R-:W-:-:S02]  /*01a0*/  LEA R16, R13, UR5, 0x7 ;  /* 0x000000050d107c11 */ /* 0x000fc4000f8e38ff */
[----:B------:R-:W-:Y:S01]  /*01b0*/  LEA R17, R7, R6, 0x2 ;  /* 0x0000000607117211 */ /* 0x000fe200078e10ff */
[----:B-----5:R-:W-:-:S04]  /*01c0*/  IMAD.WIDE.U32 R4, R9, 0x4, R4 ;  /* 0x0000000409047825 */ /* 0x020fc800078e0004 */
[----:B------:R-:W-:Y:S01]  /*01d0*/  IMAD R6, R13, -0x7c, R16 ;  /* 0xffffff840d067824 */ /* 0x000fe200078e0210 */
[----:B------:R-:W-:Y:S01]  /*01e0*/  MOV R0, R4 ;  /* 0x0000000400007202 */ /* 0x000fe20000000f00 */
[----:B------:R-:W-:Y:S01]  /*01f0*/  IMAD R18, R18, UR9, R7 ;  /* 0x0000000912127c24 */ /* 0x000fe2000f8e0207 */
[C---:B------:R-:W-:Y:S01]  /*0200*/  LEA R16, R7.reuse, R16, 0x2 ;  /* 0x0000001007107211 */ /* 0x040fe200078e10ff */
[C---:B0-----:R-:W-:Y:S01]  /*0210*/  IMAD R19, R8.reuse, UR8, R13 ;  /* 0x0000000808137c24 */ /* 0x041fe2000f8e020d */
[----:B------:R-:W-:Y:S02]  /*0220*/  IADD3 R4, PT, PT, -R8, RZ, RZ ;  /* 0x000000ff08047210 */ /* 0x000fe40007ffe1ff */
[----:B--2---:R-:W-:-:S07]  /*0230*/  LEA R7, R7, UR4, 0x7 ;  /* 0x0000000407077c11 */ /* 0x004fce000f8e38ff */
.L_x_0:
[----:B------:R-:W-:Y:S01]  /*0240*/  MOV R8, R0 ;  /* 0x0000000000087202 */ /* 0x000fe20000000f00 */
[----:B------:R0:W2:Y:S01]  /*0250*/  LDG.E R25, desc[UR6][R2.64] ;  /* 0x0000000602197981 */ /* 0x0000a2000c1e1900 */
[----:B------:R-:W-:-:S05]  /*0260*/  MOV R9, R5 ;  /* 0x0000000500097202 */ /* 0x000fca0000000f00 */
[----:B------:R-:W3:Y:S01]  /*0270*/  LDG.E R24, desc[UR6][R8.64] ;  /* 0x0000000608187981 */ /* 0x000ee2000c1e1900 */
[----:B------:R-:W-:-:S04]  /*0280*/  IADD3 R4, PT, PT, R4, 0x1, RZ ;  /* 0x0000000104047810 */ /* 0x000fc80007ffe0ff */
[----:B------:R-:W-:Y:S02]  /*0290*/  ISETP.NE.AND P0, PT, R4, RZ, PT ;  /* 0x000000ff0400720c */ /* 0x000fe40003f05270 */
[----:B------:R-:W-:Y:S02]  /*02a0*/  IADD3 R0, P2, PT, R0, 0x80, RZ ;  /* 0x0000008000007810 */ /* 0x000fe40007f5e0ff */
[----:B0-----:R-:W-:Y:S02]  /*02b0*/  IADD3 R2, P1, PT, R2, 0x20000, RZ ;  /* 0x0002000002027810 */ /* 0x001fe40007f3e0ff */
[----:B------:R-:W-:Y:S02]  /*02c0*/  IADD3.X R5, PT, PT, RZ, R5, RZ, P2, !PT ;  /* 0x00000005ff057210 */ /* 0x000fe400017fe4ff */
[----:B------:R-:W-:Y:S01]  /*02d0*/  IADD3.X R3, PT, PT, RZ, R3, RZ, P1, !PT ;  /* 0x00000003ff037210 */ /* 0x000fe20000ffe4ff */
[----:B---3--:R-:W-:Y:S04]  /*02e0*/  STS [R17], R24 ;  /* 0x0000001811007388 */ /* 0x008fe80000000800 */
[----:B--2---:R-:W-:Y:S01]  /*02f0*/  STS [R16], R25 ;  /* 0x0000001910007388 */ /* 0x004fe20000000800 */
[----:B------:R-:W-:Y:S06]  /*0300*/  BAR.SYNC.DEFER_BLOCKING 0x0 ;  /* 0x0000000000007b1d */ /* 0x000fec0000010000 */
[----:B------:R-:W-:Y:S04]  /*0310*/  LDS R26, [R6] ;  /* 0x00000000061a7984 */ /* 0x000fe80000000800 */
[----:B------:R-:W0:Y:S04]  /*0320*/  LDS.128 R12, [R7] ;  /* 0x00000000070c7984 */ /* 0x000e280000000c00 */
[----:B------:R-:W1:Y:S04]  /*0330*/  LDS R28, [R6+0x80] ;  /* 0x00008000061c7984 */ /* 0x000e680000000800 */
[----:B------:R-:W2:Y:S04]  /*0340*/  LDS R27, [R6+0x100] ;  /* 0x00010000061b7984 */ /* 0x000ea80000000800 */
[----:B------:R-:W3:Y:S04]  /*0350*/  LDS R20, [R6+0x180] ;  /* 0x0001800006147984 */ /* 0x000ee80000000800 */
[----:B------:R-:W-:Y:S04]  /*0360*/  LDS R21, [R6+0x200] ;  /* 0x0002000006157984 */ /* 0x000fe80000000800 */
[----:B------:R-:W4:Y:S04]  /*0370*/  LDS.128 R8, [R7+0x10] ;  /* 0x0000100007087984 */ /* 0x000f280000000c00 */
[----:B------:R-:W5:Y:S04]  /*0380*/  LDS R22, [R6+0x280] ;  /* 0x0002800006167984 */ /* 0x000f680000000800 */
[----:B------:R-:W5:Y:S04]  /*0390*/  LDS R25, [R6+0x300] ;  /* 0x0003000006197984 */ /* 0x000f680000000800 */
[----:B------:R-:W5:Y:S01]  /*03a0*/  LDS R24, [R6+0x380] ;  /* 0x0003800006187984 */ /* 0x000f620000000800 */
[----:B0-----:R-:W-:-:S03]  /*03b0*/  IMAD R12, R12, R26, R23 ;  /* 0x0000001a0c0c7224 */ /* 0x001fc600078e0217 */
[----:B------:R-:W-:Y:S01]  /*03c0*/  LDS R23, [R6+0x400] ;  /* 0x0004000006177984 */ /* 0x000fe20000000800 */
[----:B-1----:R-:W-:-:S04]  /*03d0*/  IMAD R12, R28, R13, R12 ;  /* 0x0000000d1c0c7224 */ /* 0x002fc800078e020c */
[----:B--2---:R-:W-:-:S04]  /*03e0*/  IMAD R12, R27, R14, R12 ;  /* 0x0000000e1b0c7224 */ /* 0x004fc800078e020c */
[----:B---3--:R-:W-:Y:S02]  /*03f0*/  IMAD R26, R20, R15, R12 ;  /* 0x0000000f141a7224 */ /* 0x008fe400078e020c */
[----:B------:R-:W0:Y:S04]  /*0400*/  LDS.128 R12, [R7+0x20] ;  /* 0x00002000070c7984 */ /* 0x000e280000000c00 */
[----:B------:R-:W1:Y:S01]  /*0410*/  LDS R20, [R6+0x480] ;  /* 0x0004800006147984 */ /* 0x000e620000000800 */
[----:B----4-:R-:W-:-:S03]  /*0420*/  IMAD R8, R8, R21, R26 ;  /* 0x0000001508087224 */ /* 0x010fc600078e021a */
[----:B------:R-:W2:Y:S01]  /*0430*/  LDS R21, [R6+0x500] ;  /* 0x0005000006157984 */ /* 0x000ea20000000800 */
[----:B-----5:R-:W-:-:S03]  /*0440*/  IMAD R8, R22, R9, R8 ;  /* 0x0000000916087224 */ /* 0x020fc600078e0208 */
[----:B------:R-:W3:Y:S01]  /*0450*/  LDS R26, [R6+0x580] ;  /* 0x00058000061a7984 */ /* 0x000ee20000000800 */
[----:B------:R-:W-:-:S03]  /*0460*/  IMAD R8, R25, R10, R8 ;  /* 0x0000000a19087224 */ /* 0x000fc600078e0208 */
[----:B------:R-:W-:Y:S01]  /*0470*/  LDS R25, [R6+0x600] ;  /* 0x0006000006197984 */ /* 0x000fe20000000800 */
[----:B------:R-:W-:-:S03]  /*0480*/  IMAD R24, R24, R11, R8 ;  /* 0x0000000b18187224 */ /* 0x000fc600078e0208 */
[----:B------:R-:W4:Y:S04]  /*0490*/  LDS.128 R8, [R7+0x30] ;  /* 0x0000300007087984 */ /* 0x000f280000000c00 */
[----:B------:R-:W5:Y:S01]  /*04a0*/  LDS R22, [R6+0x680] ;  /* 0x0006800006167984 */ /* 0x000f620000000800 */
[----:B0-----:R-:W-:-:S03]  /*04b0*/  IMAD R12, R12, R23, R24 ;  /* 0x000000170c0c7224 */ /* 0x001fc600078e0218 */
[----:B------:R-:W0:Y:S01]  /*04c0*/  LDS R23, [R6+0x700] ;  /* 0x0007000006177984 */ /* 0x000e220000000800 */
[----:B-1----:R-:W-:-:S03]  /*04d0*/  IMAD R12, R20, R13, R12 ;  /* 0x0000000d140c7224 */ /* 0x002fc600078e020c */
[----:B------:R-:W1:Y:S01]  /*04e0*/  LDS R24, [R6+0x780] ;  /* 0x0007800006187984 */ /* 0x000e620000000800 */
[----:B--2---:R-:W-:-:S03]  /*04f0*/  IMAD R12, R21, R14, R12 ;  /* 0x0000000e150c7224 */ /* 0x004fc600078e020c */
[----:B------:R-:W-:Y:S01]  /*0500*/  LDS R21, [R6+0x800] ;  /* 0x0008000006157984 */ /* 0x000fe20000000800 */
[----:B---3--:R-:W-:-:S03]  /*0510*/  IMAD R26, R26, R15, R12 ;  /* 0x0000000f1a1a7224 */ /* 0x008fc600078e020c */
[----:B------:R-:W2:Y:S04]  /*0520*/  LDS.128 R12, [R7+0x40] ;  /* 0x00004000070c7984 */ /* 0x000ea80000000c00 */
[----:B------:R-:W3:Y:S01]  /*0530*/  LDS R20, [R6+0x880] ;  /* 0x0008800006147984 */ /* 0x000ee20000000800 */
[----:B----4-:R-:W-:-:S03]  /*0540*/  IMAD R8, R8, R25, R26 ;  /* 0x0000001908087224 */ /* 0x010fc600078e021a */
[----:B------:R-:W4:Y:S04]  /*0550*/  LDS R25, [R6+0x900] ;  /* 0x0009000006197984 */ /* 0x000f280000000800 */
[----:B------:R-:W4:Y:S01]  /*0560*/  LDS R26, [R6+0x980] ;  /* 0x00098000061a7984 */ /* 0x000f220000000800 */
[----:B-----5:R-:W-:-:S03]  /*0570*/  IMAD R8, R22, R9, R8 ;  /* 0x0000000916087224 */ /* 0x020fc600078e0208 */
[----:B------:R-:W-:Y:S01]  /*0580*/  LDS R22, [R6+0xa80] ;  /* 0x000a800006167984 */ /* 0x000fe20000000800 */
[----:B0-----:R-:W-:-:S03]  /*0590*/  IMAD R8, R23, R10, R8 ;  /* 0x0000000a17087224 */ /* 0x001fc600078e0208 */
[----:B------:R-:W-:Y:S01]  /*05a0*/  LDS R23, [R6+0xa00] ;  /* 0x000a000006177984 */ /* 0x000fe20000000800 */
[----:B-1----:R-:W-:-:S03]  /*05b0*/  IMAD R24, R24, R11, R8 ;  /* 0x0000000b18187224 */ /* 0x002fc600078e0208 */
[----:B------:R-:W0:Y:S01]  /*05c0*/  LDS.128 R8, [R7+0x50] ;  /* 0x0000500007087984 */ /* 0x000e220000000c00 */
[----:B--2---:R-:W-:-:S03]  /*05d0*/  IMAD R12, R12, R21, R24 ;  /* 0x000000150c0c7224 */ /* 0x004fc600078e0218 */
[----:B------:R-:W1:Y:S01]  /*05e0*/  LDS R21, [R6+0xb00] ;  /* 0x000b000006157984 */ /* 0x000e620000000800 */
[----:B---3--:R-:W-:-:S03]  /*05f0*/  IMAD R12, R20, R13, R12 ;  /* 0x0000000d140c7224 */ /* 0x008fc600078e020c */
[----:B------:R-:W2:Y:S01]  /*0600*/  LDS R20, [R6+0xb80] ;  /* 0x000b800006147984 */ /* 0x000ea20000000800 */
[----:B----4-:R-:W-:-:S03]  /*0610*/  IMAD R12, R25, R14, R12 ;  /* 0x0000000e190c7224 */ /* 0x010fc600078e020c */
[----:B------:R-:W-:Y:S01]  /*0620*/  LDS R25, [R6+0xc00] ;  /* 0x000c000006197984 */ /* 0x000fe20000000800 */
[----:B------:R-:W-:-:S03]  /*0630*/  IMAD R26, R26, R15, R12 ;  /* 0x0000000f1a1a7224 */ /* 0x000fc600078e020c */
[----:B------:R-:W3:Y:S04]  /*0640*/  LDS.128 R12, [R7+0x60] ;  /* 0x00006000070c7984 */ /* 0x000ee80000000c00 */
[----:B------:R-:W4:Y:S01]  /*0650*/  LDS R24, [R6+0xc80] ;  /* 0x000c800006187984 */ /* 0x000f220000000800 */
[----:B0-----:R-:W-:-:S03]  /*0660*/  IMAD R8, R8, R23, R26 ;  /* 0x0000001708087224 */ /* 0x001fc600078e021a */
[----:B------:R-:W0:Y:S01]  /*0670*/  LDS R23, [R6+0xd00] ;  /* 0x000d000006177984 */ /* 0x000e220000000800 */
[----:B------:R-:W-:-:S03]  /*0680*/  IMAD R8, R22, R9, R8 ;  /* 0x0000000916087224 */ /* 0x000fc600078e0208 */
[----:B------:R-:W5:Y:S01]  /*0690*/  LDS R22, [R6+0xd80] ;  /* 0x000d800006167984 */ /* 0x000f620000000800 */
[----:B-1----:R-:W-:-:S03]  /*06a0*/  IMAD R8, R21, R10, R8 ;  /* 0x0000000a15087224 */ /* 0x002fc600078e0208 */
[----:B------:R-:W-:Y:S01]  /*06b0*/  LDS R21, [R6+0xe00] ;  /* 0x000e000006157984 */ /* 0x000fe20000000800 */
[----:B--2---:R-:W-:-:S03]  /*06c0*/  IMAD R26, R20, R11, R8 ;  /* 0x0000000b141a7224 */ /* 0x004fc600078e0208 */
[----:B------:R-:W1:Y:S04]  /*06d0*/  LDS.128 R8, [R7+0x70] ;  /* 0x0000700007087984 */ /* 0x000e680000000c00 */
[----:B------:R-:W2:Y:S01]  /*06e0*/  LDS R20, [R6+0xe80] ;  /* 0x000e800006147984 */ /* 0x000ea20000000800 */
[----:B---3--:R-:W-:-:S03]  /*06f0*/  IMAD R26, R12, R25, R26 ;  /* 0x000000190c1a7224 */ /* 0x008fc600078e021a */
[----:B------:R-:W3:Y:S04]  /*0700*/  LDS R25, [R6+0xf00] ;  /* 0x000f000006197984 */ /* 0x000ee80000000800 */
[----:B------:R-:W3:Y:S01]  /*0710*/  LDS R12, [R6+0xf80] ;  /* 0x000f8000060c7984 */ /* 0x000ee20000000800 */
[----:B----4-:R-:W-:-:S04]  /*0720*/  IMAD R13, R24, R13, R26 ;  /* 0x0000000d180d7224 */ /* 0x010fc800078e021a */
[----:B0-----:R-:W-:-:S04]  /*0730*/  IMAD R13, R23, R14, R13 ;  /* 0x0000000e170d7224 */ /* 0x001fc800078e020d */
[----:B-----5:R-:W-:-:S04]  /*0740*/  IMAD R13, R22, R15, R13 ;  /* 0x0000000f160d7224 */ /* 0x020fc800078e020d */
[----:B-1----:R-:W-:-:S04]  /*0750*/  IMAD R8, R8, R21, R13 ;  /* 0x0000001508087224 */ /* 0x002fc800078e020d */
[----:B--2---:R-:W-:-:S04]  /*0760*/  IMAD R8, R20, R9, R8 ;  /* 0x0000000914087224 */ /* 0x004fc800078e0208 */
[----:B---3--:R-:W-:-:S04]  /*0770*/  IMAD R8, R25, R10, R8 ;  /* 0x0000000a19087224 */ /* 0x008fc800078e0208 */
[----:B------:R-:W-:Y:S01]  /*0780*/  IMAD R23, R12, R11, R8 ;  /* 0x0000000b0c177224 */ /* 0x000fe200078e0208 */
[----:B------:R-:W-:Y:S06]  /*0790*/  @P0 BRA `(.L_x_0) ;  /* 0xfffffff800a80947 */ /* 0x000fec000383ffff */
[----:B------:R-:W0:Y:S01]  /*07a0*/  LDC.64 R2, c[0x0][0x390] ;  /* 0x0000e400ff027b82 */ /* 0x000e220000000a00 */
[----:B------:R-:W-:-:S05]  /*07b0*/  LEA R19, R18, R19, 0xa ;  /* 0x0000001312137211 */ /* 0x000fca00078e50ff */
[----:B0-----:R-:W-:-:S05]  /*07c0*/  IMAD.WIDE R2, R19, 0x4, R2 ;  /* 0x0000000413027825 */ /* 0x001fca00078e0202 */
[----:B------:R-:W-:Y:S01]  /*07d0*/  STG.E desc[UR6][R2.64], R23 ;  /* 0x0000001702007986 */ /* 0x000fe2000c101906 */
[----:B------:R-:W-:Y:S05]  /*07e0*/  EXIT ;  /* 0x000000000000794d */ /* 0x000fea0003800000 */
.L_x_1:
[----:B------:R-:W-:-:S00]  /*07f0*/  BRA `(.L_x_1) ;  /* 0xfffffffc00fc7947 */ /* 0x000fc0000383ffff */
[----:B------:R-:W-:-:S00]  /*0800*/  NOP ;  /* 0x0000000000007918 */ /* 0x000fc00000000000 */
[----:B------:R-:W-:-:S00]  /*0810*/  NOP ;  /* 0x0000000000007918 */ /* 0x000fc00000000000 */
[----:B------:R-:W-:-:S00]  /*0820*/  NOP ;  /* 0x0000000000007918 */ /* 0x000fc00000000000 */
[----:B------:R-:W-:-:S00]  /*0830*/  NOP ;  /* 0x0000000000007918 */ /* 0x000fc00000000000 */
[----:B------:R-:W-:-:S00]  /*0840*/  NOP ;  /* 0x0000000000007918 */ /* 0x000fc00000000000 */
[----:B------:R-:W-:-:S00]  /*0850*/  NOP ;  /* 0x0000000000007918 */ /* 0x000fc00000000000 */
[----:B------:R-:W-:-:S00]  /*0860*/  NOP ;  /* 0x0000000000007918 */ /* 0x000fc00000000000 */
[----:B------:R-:W-:-:S00]  /*0870*/  NOP ;  /* 0x0000000000007918 */ /* 0x000fc00000000000 */
.L_x_2:


//--------------------- .nv.shared._Z10vector_mulPiS_S_ --------------------------
	.section	.nv.shared._Z10vector_mulPiS_S_,"aw",@nobits
	.sectionflags	@""
	.align	4
.nv.shared._Z10vector_mulPiS_S_:
	.zero		9216


//--------------------- .nv.shared.reserved.0     --------------------------
	.section	.nv.shared.reserved.0,"aw",@nobits
	.weak		__nv_reservedSMEM_offset_0_alias
	.size		__nv_reservedSMEM_offset_0_alias, 0, 64
	.other		__nv_reservedSMEM_offset_0_alias,@"STO_CUDA_RESERVED_SHARED STV_DEFAULT"
__nv_reservedSMEM_offset_0_alias:
	.zero		0
	.zero		64


//--------------------- .nv.constant0._Z10vector_mulPiS_S_ --------------------------
	.section	.nv.constant0._Z10vector_mulPiS_S_,"a",@progbits
	.sectionflags	@""
	.align	4
.nv.constant0._Z10vector_mulPiS_S_:
	.zero		920


//--------------------- SYMBOLS --------------------------

	.type		.nv.reservedSmem.offset0,@object
	.size		.nv.reservedSmem.offset0,0x4
	.type		.nv.reservedSmem.cap,@object
	.size		.nv.reservedSmem.cap,0x4
